//
// Generated by NVIDIA NVVM Compiler
//
// Compiler Build ID: CL-36424714
// Cuda compilation tools, release 13.0, V13.0.88
// Based on NVVM 20.0.0
//

.version 9.0
.target sm_100
.address_size 64

	// .globl	_Z9incrementPii

.visible .entry _Z9incrementPii(
	.param .u64 .ptr .align 1 _Z9incrementPii_param_0,
	.param .u32 _Z9incrementPii_param_1
)
{
	.reg .pred 	%p<2>;
	.reg .b32 	%r<8>;
	.reg .b64 	%rd<5>;

	ld.param.u64 	%rd1, [_Z9incrementPii_param_0];
	ld.param.u32 	%r2, [_Z9incrementPii_param_1];
	mov.u32 	%r3, %tid.x;
	mov.u32 	%r4, %ctaid.x;
	mov.u32 	%r5, %ntid.x;
	mad.lo.s32 	%r1, %r4, %r5, %r3;
	setp.ge.s32 	%p1, %r1, %r2;
	@%p1 bra 	$L__BB0_2;
	cvta.to.global.u64 	%rd2, %rd1;
	mul.wide.s32 	%rd3, %r1, 4;
	add.s64 	%rd4, %rd2, %rd3;
	ld.global.u32 	%r6, [%rd4];
	add.s32 	%r7, %r6, 1;
	st.global.u32 	[%rd4], %r7;
$L__BB0_2:
	ret;

}


// ===== COMPILED SASS (sm_100) =====

	.target	sm_100

	.elftype	@"ET_EXEC"


//--------------------- .note.nv.tkinfo           --------------------------
	.section	.note.nv.tkinfo,"",@"SHT_NOTE"
	.sectionflags	@"SHF_NOTE_NV_TKINFO"
	.tkinfo
        /*0018*/ 	.word	0x00000002
        /*0030*/ 	.string	""
        /*0030*/ 	.string	"ptxas"
        /*0030*/ 	.string	"Cuda compilation tools, release 13.0, V13.0.88"
        /*0030*/ 	.string	"Build cuda_13.0.r13.0/compiler.36424714_0"
        /*0030*/ 	.string	"-arch sm_100 -m 64 "



//--------------------- .note.nv.cuinfo           --------------------------
	.section	.note.nv.cuinfo,"",@"SHT_NOTE"
	.sectionflags	@"SHF_NOTE_NV_CUINFO"
        /*0018*/ 	.short	0x0002
        /*001a*/ 	.short	0x0064
        /*001c*/ 	.short	0x0082
	.zero		2


//--------------------- .nv.info                  --------------------------
	.section	.nv.info,"",@"SHT_CUDA_INFO"
	.align	4


	//----- nvinfo : EIATTR_REGCOUNT
	.align		4
        /*0000*/ 	.byte	0x04, 0x2f
        /*0002*/ 	.short	(.L_1 - .L_0)
	.align		4
.L_0:
        /*0004*/ 	.word	index@(_Z9incrementPii)
        /*0008*/ 	.word	0x00000008


	//----- nvinfo : EIATTR_FRAME_SIZE
	.align		4
.L_1:
        /*000c*/ 	.byte	0x04, 0x11
        /*000e*/ 	.short	(.L_3 - .L_2)
	.align		4
.L_2:
        /*0010*/ 	.word	index@(_Z9incrementPii)
        /*0014*/ 	.word	0x00000000


	//----- nvinfo : EIATTR_MIN_STACK_SIZE
	.align		4
.L_3:
        /*0018*/ 	.byte	0x04, 0x12
        /*001a*/ 	.short	(.L_5 - .L_4)
	.align		4
.L_4:
        /*001c*/ 	.word	index@(_Z9incrementPii)
        /*0020*/ 	.word	0x00000000
.L_5:


//--------------------- .nv.compat                --------------------------
	.section	.nv.compat,"",@"SHT_CUDA_COMPAT_INFO"
	.align	4
        /*0000*/ 	.byte	0x02, 0x09, 0x00, 0x00, 0x02, 0x02, 0x01, 0x00, 0x02, 0x05, 0x05, 0x00, 0x03, 0x07, 0x01, 0x01
        /*0010*/ 	.byte	0x02, 0x03, 0x00, 0x00, 0x02, 0x06, 0x01, 0x00, 0x04, 0x0b, 0x08, 0x00, 0x09, 0x00, 0x00, 0x00
        /*0020*/ 	.byte	0x00, 0x00, 0x00, 0x00


//--------------------- .nv.info._Z9incrementPii  --------------------------
	.section	.nv.info._Z9incrementPii,"",@"SHT_CUDA_INFO"
	.sectionflags	@""
	.align	4


	//----- nvinfo : EIATTR_CUDA_API_VERSION
	.align		4
        /*0000*/ 	.byte	0x04, 0x37
        /*0002*/ 	.short	(.L_7 - .L_6)
.L_6:
        /*0004*/ 	.word	0x00000082


	//----- nvinfo : EIATTR_KPARAM_INFO
	.align		4
.L_7:
        /*0008*/ 	.byte	0x04, 0x17
        /*000a*/ 	.short	(.L_9 - .L_8)
.L_8:
        /*000c*/ 	.word	0x00000000
        /*0010*/ 	.short	0x0001
        /*0012*/ 	.short	0x0008
        /*0014*/ 	.byte	0x00, 0xf0, 0x11, 0x00


	//----- nvinfo : EIATTR_KPARAM_INFO
	.align		4
.L_9:
        /*0018*/ 	.byte	0x04, 0x17
        /*001a*/ 	.short	(.L_11 - .L_10)
.L_10:
        /*001c*/ 	.word	0x00000000
        /*0020*/ 	.short	0x0000
        /*0022*/ 	.short	0x0000
        /*0024*/ 	.byte	0x00, 0xf5, 0x21, 0x00


	//----- nvinfo : EIATTR_SPARSE_MMA_MASK
	.align		4
.L_11:
        /*0028*/ 	.byte	0x03, 0x50
        /*002a*/ 	.short	0x0000


	//----- nvinfo : EIATTR_MAXREG_COUNT
	.align		4
        /*002c*/ 	.byte	0x03, 0x1b
        /*002e*/ 	.short	0x00ff


	//----- nvinfo : EIATTR_MERCURY_ISA_VERSION
	.align		4
        /*0030*/ 	.byte	0x03, 0x5f
        /*0032*/ 	.short	0x0101


	//----- nvinfo : EIATTR_VRC_CTA_INIT_COUNT
	.align		4
        /*0034*/ 	.byte	0x02, 0x4a
	.zero		1
	.zero		1


	//----- nvinfo : EIATTR_EXIT_INSTR_OFFSETS
	.align		4
        /*0038*/ 	.byte	0x04, 0x1c
        /*003a*/ 	.short	(.L_13 - .L_12)


	//   ....[0]....
.L_12:
        /*003c*/ 	.word	0x00000070


	//   ....[1]....
        /*0040*/ 	.word	0x000000e0


	//----- nvinfo : EIATTR_CBANK_PARAM_SIZE
	.align		4
.L_13:
        /*0044*/ 	.byte	0x03, 0x19
        /*0046*/ 	.short	0x000c


	//----- nvinfo : EIATTR_PARAM_CBANK
	.align		4
        /*0048*/ 	.byte	0x04, 0x0a
        /*004a*/ 	.short	(.L_15 - .L_14)
	.align		4
.L_14:
        /*004c*/ 	.word	index@(.nv.constant0._Z9incrementPii)
        /*0050*/ 	.short	0x0380
        /*0052*/ 	.short	0x000c


	//----- nvinfo : EIATTR_SW_WAR
	.align		4
.L_15:
        /*0054*/ 	.byte	0x04, 0x36
        /*0056*/ 	.short	(.L_17 - .L_16)
.L_16:
        /*0058*/ 	.word	0x00000008
.L_17:


//--------------------- .nv.callgraph             --------------------------
	.section	.nv.callgraph,"",@"SHT_CUDA_CALLGRAPH"
	.align	4
	.sectionentsize	8
	.align		4
        /*0000*/ 	.word	0x00000000
	.align		4
        /*0004*/ 	.word	0xffffffff
	.align		4
        /*0008*/ 	.word	0x00000000
	.align		4
        /*000c*/ 	.word	0xfffffffe
	.align		4
        /*0010*/ 	.word	0x00000000
	.align		4
        /*0014*/ 	.word	0xfffffffd
	.align		4
        /*0018*/ 	.word	0x00000000
	.align		4
        /*001c*/ 	.word	0xfffffffc


//--------------------- .text._Z9incrementPii     --------------------------
	.section	.text._Z9incrementPii,"ax",@progbits
	.align	128
        .global         _Z9incrementPii
        .type           _Z9incrementPii,@function
        .size           _Z9incrementPii,(.L_x_1 - _Z9incrementPii)
        .other          _Z9incrementPii,@"STO_CUDA_ENTRY STV_DEFAULT"
_Z9incrementPii:
.text._Z9incrementPii:
[----:B------:R-:W-:Y:S01]  /*0000*/  LDC R1, c[0x0][0x37c] ;  /* 0x0000df00ff017b82 */ /* 0x000fe20000000800 */
[----:B------:R-:W0:Y:S07]  /*0010*/  S2R R5, SR_TID.X ;  /* 0x0000000000057919 */ /* 0x000e2e0000002100 */
[----:B------:R-:W0:Y:S01]  /*0020*/  S2UR UR4, SR_CTAID.X ;  /* 0x00000000000479c3 */ /* 0x000e220000002500 */
[----:B------:R-:W1:Y:S07]  /*0030*/  LDCU UR5, c[0x0][0x388] ;  /* 0x00007100ff0577ac */ /* 0x000e6e0008000800 */
[----:B------:R-:W0:Y:S02]  /*0040*/  LDC R0, c[0x0][0x360] ;  /* 0x0000d800ff007b82 */ /* 0x000e240000000800 */
[----:B0-----:R-:W-:-:S05]  /*0050*/  IMAD R5, R0, UR4, R5 ;  /* 0x0000000400057c24 */ /* 0x001fca000f8e0205 */
[----:B-1----:R-:W-:-:S13]  /*0060*/  ISETP.GE.AND P0, PT, R5, UR5, PT ;  /* 0x0000000505007c0c */ /* 0x002fda000bf06270 */
[----:B------:R-:W-:Y:S05]  /*0070*/  @P0 EXIT ;  /* 0x000000000000094d */ /* 0x000fea0003800000 */
[----:B------:R-:W0:Y:S01]  /*0080*/  LDC.64 R2, c[0x0][0x380] ;  /* 0x0000e000ff027b82 */ /* 0x000e220000000a00 */
[----:B------:R-:W1:Y:S01]  /*0090*/  LDCU.64 UR4, c[0x0][0x358] ;  /* 0x00006b00ff0477ac */ /* 0x000e620008000a00 */
[----:B0-----:R-:W-:-:S05]  /*00a0*/  IMAD.WIDE R2, R5, 0x4, R2 ;  /* 0x0000000405027825 */ /* 0x001fca00078e0202 */
[----:B-1----:R-:W2:Y:S02]  /*00b0*/  LDG.E R0, desc[UR4][R2.64] ;  /* 0x0000000402007981 */ /* 0x002ea4000c1e1900 */
[----:B--2---:R-:W-:-:S05]  /*00c0*/  IADD3 R5, PT, PT, R0, 0x1, RZ ;  /* 0x0000000100057810 */ /* 0x004fca0007ffe0ff */
[----:B------:R-:W-:Y:S01]  /*00d0*/  STG.E desc[UR4][R2.64], R5 ;  /* 0x0000000502007986 */ /* 0x000fe2000c101904 */
[----:B------:R-:W-:Y:S05]  /*00e0*/  EXIT ;  /* 0x000000000000794d */ /* 0x000fea0003800000 */
.L_x_0:
[----:B------:R-:W-:-:S00]  /*00f0*/  BRA `(.L_x_0) ;  /* 0xfffffffc00fc7947 */ /* 0x000fc0000383ffff */
[----:B------:R-:W-:-:S00]  /*0100*/  NOP ;  /* 0x0000000000007918 */ /* 0x000fc00000000000 */
[----:B------:R-:W-:-:S00]  /*0110*/  NOP ;  /* 0x0000000000007918 */ /* 0x000fc00000000000 */
[----:B------:R-:W-:-:S00]  /*0120*/  NOP ;  /* 0x0000000000007918 */ /* 0x000fc00000000000 */
[----:B------:R-:W-:-:S00]  /*0130*/  NOP ;  /* 0x0000000000007918 */ /* 0x000fc00000000000 */
[----:B------:R-:W-:-:S00]  /*0140*/  NOP ;  /* 0x0000000000007918 */ /* 0x000fc00000000000 */
[----:B------:R-:W-:-:S00]  /*0150*/  NOP ;  /* 0x0000000000007918 */ /* 0x000fc00000000000 */
[----:B------:R-:W-:-:S00]  /*0160*/  NOP ;  /* 0x0000000000007918 */ /* 0x000fc00000000000 */
[----:B------:R-:W-:-:S00]  /*0170*/  NOP ;  /* 0x0000000000007918 */ /* 0x000fc00000000000 */
.L_x_1:


//--------------------- .nv.shared.reserved.0     --------------------------
	.section	.nv.shared.reserved.0,"aw",@nobits
	.weak		__nv_reservedSMEM_offset_0_alias
	.size		__nv_reservedSMEM_offset_0_alias, 0, 64
	.other		__nv_reservedSMEM_offset_0_alias,@"STO_CUDA_RESERVED_SHARED STV_DEFAULT"
__nv_reservedSMEM_offset_0_alias:
	.zero		0
	.zero		64


//--------------------- .nv.constant0._Z9incrementPii --------------------------
	.section	.nv.constant0._Z9incrementPii,"a",@progbits
	.sectionflags	@""
	.align	4
.nv.constant0._Z9incrementPii:
	.zero		908


//--------------------- SYMBOLS --------------------------

	.type		.nv.reservedSmem.offset0,@object
	.size		.nv.reservedSmem.offset0,0x4
